//
// Generated by NVIDIA NVVM Compiler
//
// Compiler Build ID: CL-36424714
// Cuda compilation tools, release 13.0, V13.0.88
// Based on NVVM 20.0.0
//

.version 9.0
.target sm_100
.address_size 64

	// .globl	_Z7add_CPUPiS_S_

.visible .entry _Z7add_CPUPiS_S_(
	.param .u64 .ptr .align 1 _Z7add_CPUPiS_S__param_0,
	.param .u64 .ptr .align 1 _Z7add_CPUPiS_S__param_1,
	.param .u64 .ptr .align 1 _Z7add_CPUPiS_S__param_2
)
{
	.reg .b32 	%r<8>;
	.reg .b64 	%rd<11>;

	ld.param.u64 	%rd1, [_Z7add_CPUPiS_S__param_0];
	ld.param.u64 	%rd2, [_Z7add_CPUPiS_S__param_1];
	ld.param.u64 	%rd3, [_Z7add_CPUPiS_S__param_2];
	cvta.to.global.u64 	%rd4, %rd3;
	cvta.to.global.u64 	%rd5, %rd2;
	cvta.to.global.u64 	%rd6, %rd1;
	mov.u32 	%r1, %tid.x;
	mov.u32 	%r2, %ctaid.x;
	mov.u32 	%r3, %ntid.x;
	mad.lo.s32 	%r4, %r2, %r3, %r1;
	mul.wide.s32 	%rd7, %r4, 4;
	add.s64 	%rd8, %rd6, %rd7;
	ld.global.u32 	%r5, [%rd8];
	add.s64 	%rd9, %rd5, %rd7;
	ld.global.u32 	%r6, [%rd9];
	add.s32 	%r7, %r6, %r5;
	add.s64 	%rd10, %rd4, %rd7;
	st.global.u32 	[%rd10], %r7;
	ret;

}


// ===== COMPILED SASS (sm_100) =====

	.target	sm_100

	.elftype	@"ET_EXEC"


//--------------------- .note.nv.tkinfo           --------------------------
	.section	.note.nv.tkinfo,"",@"SHT_NOTE"
	.sectionflags	@"SHF_NOTE_NV_TKINFO"
	.tkinfo
        /*0018*/ 	.word	0x00000002
        /*0030*/ 	.string	""
        /*0030*/ 	.string	"ptxas"
        /*0030*/ 	.string	"Cuda compilation tools, release 13.0, V13.0.88"
        /*0030*/ 	.string	"Build cuda_13.0.r13.0/compiler.36424714_0"
        /*0030*/ 	.string	"-arch sm_100 -m 64 "



//--------------------- .note.nv.cuinfo           --------------------------
	.section	.note.nv.cuinfo,"",@"SHT_NOTE"
	.sectionflags	@"SHF_NOTE_NV_CUINFO"
        /*0018*/ 	.short	0x0002
        /*001a*/ 	.short	0x0064
        /*001c*/ 	.short	0x0082
	.zero		2


//--------------------- .nv.info                  --------------------------
	.section	.nv.info,"",@"SHT_CUDA_INFO"
	.align	4


	//----- nvinfo : EIATTR_REGCOUNT
	.align		4
        /*0000*/ 	.byte	0x04, 0x2f
        /*0002*/ 	.short	(.L_1 - .L_0)
	.align		4
.L_0:
        /*0004*/ 	.word	index@(_Z7add_CPUPiS_S_)
        /*0008*/ 	.word	0x0000000c


	//----- nvinfo : EIATTR_FRAME_SIZE
	.align		4
.L_1:
        /*000c*/ 	.byte	0x04, 0x11
        /*000e*/ 	.short	(.L_3 - .L_2)
	.align		4
.L_2:
        /*0010*/ 	.word	index@(_Z7add_CPUPiS_S_)
        /*0014*/ 	.word	0x00000000


	//----- nvinfo : EIATTR_MIN_STACK_SIZE
	.align		4
.L_3:
        /*0018*/ 	.byte	0x04, 0x12
        /*001a*/ 	.short	(.L_5 - .L_4)
	.align		4
.L_4:
        /*001c*/ 	.word	index@(_Z7add_CPUPiS_S_)
        /*0020*/ 	.word	0x00000000
.L_5:


//--------------------- .nv.compat                --------------------------
	.section	.nv.compat,"",@"SHT_CUDA_COMPAT_INFO"
	.align	4
        /*0000*/ 	.byte	0x02, 0x09, 0x00, 0x00, 0x02, 0x02, 0x01, 0x00, 0x02, 0x05, 0x05, 0x00, 0x03, 0x07, 0x01, 0x01
        /*0010*/ 	.byte	0x02, 0x03, 0x00, 0x00, 0x02, 0x06, 0x01, 0x00, 0x04, 0x0b, 0x08, 0x00, 0x09, 0x00, 0x00, 0x00
        /*0020*/ 	.byte	0x00, 0x00, 0x00, 0x00


//--------------------- .nv.info._Z7add_CPUPiS_S_ --------------------------
	.section	.nv.info._Z7add_CPUPiS_S_,"",@"SHT_CUDA_INFO"
	.sectionflags	@""
	.align	4


	//----- nvinfo : EIATTR_CUDA_API_VERSION
	.align		4
        /*0000*/ 	.byte	0x04, 0x37
        /*0002*/ 	.short	(.L_7 - .L_6)
.L_6:
        /*0004*/ 	.word	0x00000082


	//----- nvinfo : EIATTR_KPARAM_INFO
	.align		4
.L_7:
        /*0008*/ 	.byte	0x04, 0x17
        /*000a*/ 	.short	(.L_9 - .L_8)
.L_8:
        /*000c*/ 	.word	0x00000000
        /*0010*/ 	.short	0x0002
        /*0012*/ 	.short	0x0010
        /*0014*/ 	.byte	0x00, 0xf5, 0x21, 0x00


	//----- nvinfo : EIATTR_KPARAM_INFO
	.align		4
.L_9:
        /*0018*/ 	.byte	0x04, 0x17
        /*001a*/ 	.short	(.L_11 - .L_10)
.L_10:
        /*001c*/ 	.word	0x00000000
        /*0020*/ 	.short	0x0001
        /*0022*/ 	.short	0x0008
        /*0024*/ 	.byte	0x00, 0xf5, 0x21, 0x00


	//----- nvinfo : EIATTR_KPARAM_INFO
	.align		4
.L_11:
        /*0028*/ 	.byte	0x04, 0x17
        /*002a*/ 	.short	(.L_13 - .L_12)
.L_12:
        /*002c*/ 	.word	0x00000000
        /*0030*/ 	.short	0x0000
        /*0032*/ 	.short	0x0000
        /*0034*/ 	.byte	0x00, 0xf5, 0x21, 0x00


	//----- nvinfo : EIATTR_SPARSE_MMA_MASK
	.align		4
.L_13:
        /*0038*/ 	.byte	0x03, 0x50
        /*003a*/ 	.short	0x0000


	//----- nvinfo : EIATTR_MAXREG_COUNT
	.align		4
        /*003c*/ 	.byte	0x03, 0x1b
        /*003e*/ 	.short	0x00ff


	//----- nvinfo : EIATTR_MERCURY_ISA_VERSION
	.align		4
        /*0040*/ 	.byte	0x03, 0x5f
        /*0042*/ 	.short	0x0101


	//----- nvinfo : EIATTR_VRC_CTA_INIT_COUNT
	.align		4
        /*0044*/ 	.byte	0x02, 0x4a
	.zero		1
	.zero		1


	//----- nvinfo : EIATTR_EXIT_INSTR_OFFSETS
	.align		4
        /*0048*/ 	.byte	0x04, 0x1c
        /*004a*/ 	.short	(.L_15 - .L_14)


	//   ....[0]....
.L_14:
        /*004c*/ 	.word	0x00000100


	//----- nvinfo : EIATTR_CBANK_PARAM_SIZE
	.align		4
.L_15:
        /*0050*/ 	.byte	0x03, 0x19
        /*0052*/ 	.short	0x0018


	//----- nvinfo : EIATTR_PARAM_CBANK
	.align		4
        /*0054*/ 	.byte	0x04, 0x0a
        /*0056*/ 	.short	(.L_17 - .L_16)
	.align		4
.L_16:
        /*0058*/ 	.word	index@(.nv.constant0._Z7add_CPUPiS_S_)
        /*005c*/ 	.short	0x0380
        /*005e*/ 	.short	0x0018


	//----- nvinfo : EIATTR_SW_WAR
	.align		4
.L_17:
        /*0060*/ 	.byte	0x04, 0x36
        /*0062*/ 	.short	(.L_19 - .L_18)
.L_18:
        /*0064*/ 	.word	0x00000008
.L_19:


//--------------------- .nv.callgraph             --------------------------
	.section	.nv.callgraph,"",@"SHT_CUDA_CALLGRAPH"
	.align	4
	.sectionentsize	8
	.align		4
        /*0000*/ 	.word	0x00000000
	.align		4
        /*0004*/ 	.word	0xffffffff
	.align		4
        /*0008*/ 	.word	0x00000000
	.align		4
        /*000c*/ 	.word	0xfffffffe
	.align		4
        /*0010*/ 	.word	0x00000000
	.align		4
        /*0014*/ 	.word	0xfffffffd
	.align		4
        /*0018*/ 	.word	0x00000000
	.align		4
        /*001c*/ 	.word	0xfffffffc


//--------------------- .text._Z7add_CPUPiS_S_    --------------------------
	.section	.text._Z7add_CPUPiS_S_,"ax",@progbits
	.align	128
        .global         _Z7add_CPUPiS_S_
        .type           _Z7add_CPUPiS_S_,@function
        .size           _Z7add_CPUPiS_S_,(.L_x_1 - _Z7add_CPUPiS_S_)
        .other          _Z7add_CPUPiS_S_,@"STO_CUDA_ENTRY STV_DEFAULT"
_Z7add_CPUPiS_S_:
.text._Z7add_CPUPiS_S_:
[----:B------:R-:W-:Y:S01]  /*0000*/  LDC R1, c[0x0][0x37c] ;  /* 0x0000df00ff017b82 */ /* 0x000fe20000000800 */
[----:B------:R-:W0:Y:S07]  /*0010*/  S2R R9, SR_TID.X ;  /* 0x0000000000097919 */ /* 0x000e2e0000002100 */
[----:B------:R-:W0:Y:S01]  /*0020*/  S2UR UR6, SR_CTAID.X ;  /* 0x00000000000679c3 */ /* 0x000e220000002500 */
[----:B------:R-:W1:Y:S07]  /*0030*/  LDCU.64 UR4, c[0x0][0x358] ;  /* 0x00006b00ff0477ac */ /* 0x000e6e0008000a00 */
[----:B------:R-:W0:Y:S08]  /*0040*/  LDC R0, c[0x0][0x360] ;  /* 0x0000d800ff007b82 */ /* 0x000e300000000800 */
[----:B------:R-:W2:Y:S08]  /*0050*/  LDC.64 R2, c[0x0][0x380] ;  /* 0x0000e000ff027b82 */ /* 0x000eb00000000a00 */
[----:B------:R-:W3:Y:S01]  /*0060*/  LDC.64 R4, c[0x0][0x388] ;  /* 0x0000e200ff047b82 */ /* 0x000ee20000000a00 */
[----:B0-----:R-:W-:-:S07]  /*0070*/  IMAD R9, R0, UR6, R9 ;  /* 0x0000000600097c24 */ /* 0x001fce000f8e0209 */
[----:B------:R-:W0:Y:S01]  /*0080*/  LDC.64 R6, c[0x0][0x390] ;  /* 0x0000e400ff067b82 */ /* 0x000e220000000a00 */
[----:B--2---:R-:W-:-:S06]  /*0090*/  IMAD.WIDE R2, R9, 0x4, R2 ;  /* 0x0000000409027825 */ /* 0x004fcc00078e0202 */
[----:B-1----:R-:W2:Y:S01]  /*00a0*/  LDG.E R2, desc[UR4][R2.64] ;  /* 0x0000000402027981 */ /* 0x002ea2000c1e1900 */
[----:B---3--:R-:W-:-:S06]  /*00b0*/  IMAD.WIDE R4, R9, 0x4, R4 ;  /* 0x0000000409047825 */ /* 0x008fcc00078e0204 */
[----:B------:R-:W2:Y:S01]  /*00c0*/  LDG.E R5, desc[UR4][R4.64] ;  /* 0x0000000404057981 */ /* 0x000ea2000c1e1900 */
[----:B0-----:R-:W-:Y:S01]  /*00d0*/  IMAD.WIDE R6, R9, 0x4, R6 ;  /* 0x0000000409067825 */ /* 0x001fe200078e0206 */
[----:B--2---:R-:W-:-:S05]  /*00e0*/  IADD3 R9, PT, PT, R2, R5, RZ ;  /* 0x0000000502097210 */ /* 0x004fca0007ffe0ff */
[----:B------:R-:W-:Y:S01]  /*00f0*/  STG.E desc[UR4][R6.64], R9 ;  /* 0x0000000906007986 */ /* 0x000fe2000c101904 */
[----:B------:R-:W-:Y:S05]  /*0100*/  EXIT ;  /* 0x000000000000794d */ /* 0x000fea0003800000 */
.L_x_0:
[----:B------:R-:W-:-:S00]  /*0110*/  BRA `(.L_x_0) ;  /* 0xfffffffc00fc7947 */ /* 0x000fc0000383ffff */
[----:B------:R-:W-:-:S00]  /*0120*/  NOP ;  /* 0x0000000000007918 */ /* 0x000fc00000000000 */
        /* <DEDUP_REMOVED lines=13> */
.L_x_1:


//--------------------- .nv.shared.reserved.0     --------------------------
	.section	.nv.shared.reserved.0,"aw",@nobits
	.weak		__nv_reservedSMEM_offset_0_alias
	.size		__nv_reservedSMEM_offset_0_alias, 0, 64
	.other		__nv_reservedSMEM_offset_0_alias,@"STO_CUDA_RESERVED_SHARED STV_DEFAULT"
__nv_reservedSMEM_offset_0_alias:
	.zero		0
	.zero		64


//--------------------- .nv.constant0._Z7add_CPUPiS_S_ --------------------------
	.section	.nv.constant0._Z7add_CPUPiS_S_,"a",@progbits
	.sectionflags	@""
	.align	4
.nv.constant0._Z7add_CPUPiS_S_:
	.zero		920


//--------------------- SYMBOLS --------------------------

	.type		.nv.reservedSmem.offset0,@object
	.size		.nv.reservedSmem.offset0,0x4
